	.headerflags	@"EF_CUDA_TEXMODE_UNIFIED EF_CUDA_64BIT_ADDRESS EF_CUDA_ACCELERATORS EF_CUDA_SM90 EF_CUDA_VIRTUAL_SM(EF_CUDA_SM90)"
	.elftype	@"ET_EXEC"


//--------------------- .nv.info                  --------------------------
	.section	.nv.info,"",@"SHT_CUDA_INFO"
	.align	4


	//----- nvinfo : EIATTR_REGCOUNT
	.align		4
        /*0000*/ 	.byte	0x04, 0x2f
        /*0002*/ 	.short	(.L_1 - .L_0)
	.align		4
.L_0:
        /*0004*/ 	.word	index@(triton_poi_fused_clone_mse_loss_mse_loss_backward_6)
        /*0008*/ 	.word	0x00000011


	//----- nvinfo : EIATTR_MIN_STACK_SIZE
	.align		4
.L_1:
        /*000c*/ 	.byte	0x04, 0x12
        /*000e*/ 	.short	(.L_3 - .L_2)
	.align		4
.L_2:
        /*0010*/ 	.word	index@(triton_poi_fused_clone_mse_loss_mse_loss_backward_6)
        /*0014*/ 	.word	0x00000000


	//----- nvinfo : EIATTR_FRAME_SIZE
	.align		4
.L_3:
        /*0018*/ 	.byte	0x04, 0x11
        /*001a*/ 	.short	(.L_5 - .L_4)
	.align		4
.L_4:
        /*001c*/ 	.word	index@(triton_poi_fused_clone_mse_loss_mse_loss_backward_6)
        /*0020*/ 	.word	0x00000000


	//----- nvinfo : EIATTR_MIN_STACK_SIZE
	.align		4
.L_5:
        /*0024*/ 	.byte	0x04, 0x12
        /*0026*/ 	.short	(.L_7 - .L_6)
	.align		4
.L_6:
        /*0028*/ 	.word	index@(triton_poi_fused_clone_mse_loss_mse_loss_backward_6)
        /*002c*/ 	.word	0x00000000
.L_7:


//--------------------- .nv.info.triton_poi_fused_clone_mse_loss_mse_loss_backward_6 --------------------------
	.section	.nv.info.triton_poi_fused_clone_mse_loss_mse_loss_backward_6,"",@"SHT_CUDA_INFO"
	.sectionflags	@""
	.align	4


	//----- nvinfo : EIATTR_CUDA_API_VERSION
	.align		4
        /*0000*/ 	.byte	0x04, 0x37
        /*0002*/ 	.short	(.L_9 - .L_8)
.L_8:
        /*0004*/ 	.word	0x0000007c


	//----- nvinfo : EIATTR_KPARAM_INFO
	.align		4
.L_9:
        /*0008*/ 	.byte	0x04, 0x17
        /*000a*/ 	.short	(.L_11 - .L_10)
.L_10:
        /*000c*/ 	.word	0x00000000
        /*0010*/ 	.short	0x0003
        /*0012*/ 	.short	0x0014
        /*0014*/ 	.byte	0x00, 0xf0, 0x11, 0x00


	//----- nvinfo : EIATTR_KPARAM_INFO
	.align		4
.L_11:
        /*0018*/ 	.byte	0x04, 0x17
        /*001a*/ 	.short	(.L_13 - .L_12)
.L_12:
        /*001c*/ 	.word	0x00000000
        /*0020*/ 	.short	0x0002
        /*0022*/ 	.short	0x0010
        /*0024*/ 	.byte	0x00, 0xf0, 0x11, 0x00


	//----- nvinfo : EIATTR_KPARAM_INFO
	.align		4
.L_13:
        /*0028*/ 	.byte	0x04, 0x17
        /*002a*/ 	.short	(.L_15 - .L_14)
.L_14:
        /*002c*/ 	.word	0x00000000
        /*0030*/ 	.short	0x0001
        /*0032*/ 	.short	0x0008
        /*0034*/ 	.byte	0x00, 0xf4, 0x21, 0x00


	//----- nvinfo : EIATTR_KPARAM_INFO
	.align		4
.L_15:
        /*0038*/ 	.byte	0x04, 0x17
        /*003a*/ 	.short	(.L_17 - .L_16)
.L_16:
        /*003c*/ 	.word	0x00000000
        /*0040*/ 	.short	0x0000
        /*0042*/ 	.short	0x0000
        /*0044*/ 	.byte	0x00, 0xf4, 0x21, 0x00


	//----- nvinfo : EIATTR_SPARSE_MMA_MASK
	.align		4
.L_17:
        /*0048*/ 	.byte	0x03, 0x50
        /*004a*/ 	.short	0x0000


	//----- nvinfo : EIATTR_MAXREG_COUNT
	.align		4
        /*004c*/ 	.byte	0x03, 0x1b
        /*004e*/ 	.short	0x00ff


	//----- nvinfo : EIATTR_EXIT_INSTR_OFFSETS
	.align		4
        /*0050*/ 	.byte	0x04, 0x1c
        /*0052*/ 	.short	(.L_19 - .L_18)


	//   ....[0]....
.L_18:
        /*0054*/ 	.word	0x00000450


	//   ....[1]....
        /*0058*/ 	.word	0x00000480


	//----- nvinfo : EIATTR_REQNTID
	.align		4
.L_19:
        /*005c*/ 	.byte	0x04, 0x10
        /*005e*/ 	.short	(.L_21 - .L_20)
.L_20:
        /*0060*/ 	.word	0x00000080
        /*0064*/ 	.word	0x00000001
        /*0068*/ 	.word	0x00000001


	//----- nvinfo : EIATTR_CBANK_PARAM_SIZE
	.align		4
.L_21:
        /*006c*/ 	.byte	0x03, 0x19
        /*006e*/ 	.short	0x0018


	//----- nvinfo : EIATTR_PARAM_CBANK
	.align		4
        /*0070*/ 	.byte	0x04, 0x0a
        /*0072*/ 	.short	(.L_23 - .L_22)
	.align		4
.L_22:
        /*0074*/ 	.word	index@(.nv.constant0.triton_poi_fused_clone_mse_loss_mse_loss_backward_6)
        /*0078*/ 	.short	0x0210
        /*007a*/ 	.short	0x0018


	//----- nvinfo : EIATTR_SW_WAR
	.align		4
.L_23:
        /*007c*/ 	.byte	0x04, 0x36
        /*007e*/ 	.short	(.L_25 - .L_24)
.L_24:
        /*0080*/ 	.word	0x00000008
.L_25:


//--------------------- .nv.callgraph             --------------------------
	.section	.nv.callgraph,"",@"SHT_CUDA_CALLGRAPH"
	.align	4
	.sectionentsize	8
	.align		4
        /*0000*/ 	.word	0x00000000
	.align		4
        /*0004*/ 	.word	0xffffffff
	.align		4
        /*0008*/ 	.word	0x00000000
	.align		4
        /*000c*/ 	.word	0xfffffffe
	.align		4
        /*0010*/ 	.word	0x00000000
	.align		4
        /*0014*/ 	.word	0xfffffffd
	.align		4
        /*0018*/ 	.word	0x00000000
	.align		4
        /*001c*/ 	.word	0xfffffffc


//--------------------- .text.triton_poi_fused_clone_mse_loss_mse_loss_backward_6 --------------------------
	.section	.text.triton_poi_fused_clone_mse_loss_mse_loss_backward_6,"ax",@progbits
	.sectionflags	@"SHF_BARRIERS=1"
	.align	128
        .global         triton_poi_fused_clone_mse_loss_mse_loss_backward_6
        .type           triton_poi_fused_clone_mse_loss_mse_loss_backward_6,@function
        .size           triton_poi_fused_clone_mse_loss_mse_loss_backward_6,(.L_x_1 - triton_poi_fused_clone_mse_loss_mse_loss_backward_6)
        .other          triton_poi_fused_clone_mse_loss_mse_loss_backward_6,@"STO_CUDA_ENTRY STV_DEFAULT"
triton_poi_fused_clone_mse_loss_mse_loss_backward_6:
.text.triton_poi_fused_clone_mse_loss_mse_loss_backward_6:
[----:B------:R-:W0:Y:S02]  /*0000*/  LDC R1, c[0x0][0x28] ;  /* 0x00000a00ff017b82 */ /* 0x000e240000000800 */
[----:B------:R-:W1:Y:S01]  /*0010*/  S2R R0, SR_TID.X ;  /* 0x0000000000007919 */ /* 0x000e620000002100 */
[----:B------:R-:W2:Y:S01]  /*0020*/  LDC.64 R2, c[0x0][0x210] ;  /* 0x00008400ff027b82 */ /* 0x000ea20000000a00 */
[----:B------:R-:W-:Y:S01]  /*0030*/  ULDC.64 UR6, c[0x0][0x208] ;  /* 0x0000820000067ab9 */ /* 0x000fe20000000a00 */
[----:B------:R-:W3:Y:S01]  /*0040*/  S2R R10, SR_CTAID.X ;  /* 0x00000000000a7919 */ /* 0x000ee20000002500 */
[----:B------:R-:W4:Y:S01]  /*0050*/  S2R R6, SR_CTAID.Y ;  /* 0x0000000000067919 */ /* 0x000f220000002600 */
[----:B-1----:R-:W-:Y:S02]  /*0060*/  SHF.R.U32.HI R4, RZ, 0x2, R0 ;  /* 0x00000002ff047819 */ /* 0x002fe40000011600 */
[----:B------:R-:W-:Y:S02]  /*0070*/  LOP3.LUT R5, R0, 0x60, RZ, 0xc0, !PT ;  /* 0x0000006000057812 */ /* 0x000fe400078ec0ff */
[----:B------:R-:W-:Y:S01]  /*0080*/  SGXT.U32 R4, R4, 0x3 ;  /* 0x000000030404781a */ /* 0x000fe20000000000 */
[----:B---3--:R-:W-:Y:S01]  /*0090*/  IMAD.SHL.U32 R10, R10, 0x4, RZ ;  /* 0x000000040a0a7824 */ /* 0x008fe200078e00ff */
[----:B------:R-:W-:-:S04]  /*00a0*/  SHF.R.U32.HI R5, RZ, 0x2, R5 ;  /* 0x00000002ff057819 */ /* 0x000fc80000011605 */
[----:B------:R-:W-:Y:S01]  /*00b0*/  LOP3.LUT R8, R5, R4, RZ, 0xfc, !PT ;  /* 0x0000000405087212 */ /* 0x000fe200078efcff */
[----:B----4-:R-:W-:Y:S01]  /*00c0*/  IMAD.SHL.U32 R5, R6, 0x20, RZ ;  /* 0x0000002006057824 */ /* 0x010fe200078e00ff */
[----:B------:R-:W-:Y:S01]  /*00d0*/  LOP3.LUT R7, R10, 0x3, R0, 0xf8, !PT ;  /* 0x000000030a077812 */ /* 0x000fe200078ef800 */
[----:B------:R-:W-:-:S03]  /*00e0*/  IMAD.MOV.U32 R6, RZ, RZ, RZ ;  /* 0x000000ffff067224 */ /* 0x000fc600078e00ff */
[----:B------:R-:W-:Y:S02]  /*00f0*/  ISETP.GE.AND P0, PT, R7, 0x4, PT ;  /* 0x000000040700780c */ /* 0x000fe40003f06270 */
[----:B------:R-:W-:-:S04]  /*0100*/  LOP3.LUT R4, R8, R5, RZ, 0xfc, !PT ;  /* 0x0000000508047212 */ /* 0x000fc800078efcff */
[C---:B------:R-:W-:Y:S01]  /*0110*/  ISETP.LT.AND P0, PT, R4.reuse, 0x40, !P0 ;  /* 0x000000400400780c */ /* 0x040fe20004701270 */
[----:B------:R-:W-:-:S04]  /*0120*/  IMAD R7, R4, 0x4, R7 ;  /* 0x0000000404077824 */ /* 0x000fc800078e0207 */
[----:B--2---:R-:W-:-:S08]  /*0130*/  IMAD.WIDE R2, R7, 0x4, R2 ;  /* 0x0000000407027825 */ /* 0x004fd000078e0202 */
[----:B------:R-:W2:Y:S01]  /*0140*/  @P0 LDG.E.EL R6, desc[UR6][R2.64] ;  /* 0x0000000602060981 */ /* 0x000ea2000c2e1900 */
[----:B------:R-:W-:Y:S01]  /*0150*/  LOP3.LUT R9, R5, 0x1f, R0, 0xf8, !PT ;  /* 0x0000001f05097812 */ /* 0x000fe200078ef800 */
[----:B------:R-:W1:Y:S01]  /*0160*/  S2UR UR5, SR_CgaCtaId ;  /* 0x00000000000579c3 */ /* 0x000e620000008800 */
[----:B------:R-:W-:Y:S01]  /*0170*/  SHF.R.U32.HI R7, RZ, 0x5, R0 ;  /* 0x00000005ff077819 */ /* 0x000fe20000011600 */
[----:B------:R-:W-:Y:S01]  /*0180*/  IMAD.SHL.U32 R13, R0, 0x20, RZ ;  /* 0x00000020000d7824 */ /* 0x000fe200078e00ff */
[----:B------:R-:W-:Y:S01]  /*0190*/  SHF.R.S32.HI R12, RZ, 0x1f, R9 ;  /* 0x0000001fff0c7819 */ /* 0x000fe20000011409 */
[----:B------:R-:W-:Y:S01]  /*01a0*/  UMOV UR4, 0x400 ;  /* 0x0000040000047882 */ /* 0x000fe20000000000 */
[----:B------:R-:W-:Y:S02]  /*01b0*/  SGXT.U32 R7, R7, 0x2 ;  /* 0x000000020707781a */ /* 0x000fe40000000000 */
[----:B------:R-:W-:Y:S01]  /*01c0*/  LEA.HI R12, R12, R9, RZ, 0x4 ;  /* 0x000000090c0c7211 */ /* 0x000fe200078f20ff */
[----:B------:R-:W3:Y:S01]  /*01d0*/  LDC.64 R4, c[0x0][0x218] ;  /* 0x00008600ff047b82 */ /* 0x000ee20000000a00 */
[----:B------:R-:W-:-:S02]  /*01e0*/  LOP3.LUT R10, R7, R10, RZ, 0xfc, !PT ;  /* 0x0000000a070a7212 */ /* 0x000fc400078efcff */
[C---:B------:R-:W-:Y:S01]  /*01f0*/  LOP3.LUT R14, R12.reuse, 0xfffffff0, RZ, 0xc0, !PT ;  /* 0xfffffff00c0e7812 */ /* 0x040fe200078ec0ff */
[----:B------:R-:W-:Y:S01]  /*0200*/  IMAD.SHL.U32 R12, R12, 0x4, RZ ;  /* 0x000000040c0c7824 */ /* 0x000fe200078e00ff */
[----:B------:R-:W-:Y:S02]  /*0210*/  LOP3.LUT R8, R8, 0x60, R13, 0xf8, !PT ;  /* 0x0000006008087812 */ /* 0x000fe400078ef80d */
[----:B------:R-:W-:Y:S01]  /*0220*/  SHF.R.U32.HI R13, RZ, 0x5, R13 ;  /* 0x00000005ff0d7819 */ /* 0x000fe2000001160d */
[----:B------:R-:W-:Y:S01]  /*0230*/  IMAD.IADD R11, R9, 0x1, -R14 ;  /* 0x00000001090b7824 */ /* 0x000fe200078e0a0e */
[----:B------:R-:W-:-:S03]  /*0240*/  ISETP.GE.AND P1, PT, R10, 0x4, PT ;  /* 0x000000040a00780c */ /* 0x000fc60003f26270 */
[----:B------:R-:W-:Y:S01]  /*0250*/  IMAD R10, R10, 0x10, R11 ;  /* 0x000000100a0a7824 */ /* 0x000fe200078e020b */
[----:B------:R-:W-:Y:S02]  /*0260*/  SGXT.U32 R11, R13, 0x2 ;  /* 0x000000020d0b781a */ /* 0x000fe40000000000 */
[----:B------:R-:W-:Y:S01]  /*0270*/  ISETP.LT.AND P1, PT, R9, 0x40, !P1 ;  /* 0x000000400900780c */ /* 0x000fe20004f21270 */
[----:B-1----:R-:W-:Y:S01]  /*0280*/  UPRMT UR4, UR5, 0x654, UR4 ;  /* 0x0000065405047896 */ /* 0x002fe20008000004 */
[----:B------:R-:W-:Y:S01]  /*0290*/  LOP3.LUT R13, R12, 0xffffffc0, RZ, 0xc0, !PT ;  /* 0xffffffc00c0d7812 */ /* 0x000fe200078ec0ff */
[----:B------:R-:W-:Y:S02]  /*02a0*/  IMAD.IADD R8, R8, 0x1, R11 ;  /* 0x0000000108087824 */ /* 0x000fe400078e020b */
[----:B------:R-:W-:Y:S02]  /*02b0*/  IMAD.MOV.U32 R11, RZ, RZ, RZ ;  /* 0x000000ffff0b7224 */ /* 0x000fe400078e00ff */
[----:B------:R-:W-:Y:S01]  /*02c0*/  IMAD.IADD R13, R10, 0x1, R13 ;  /* 0x000000010a0d7824 */ /* 0x000fe200078e020d */
[----:B------:R-:W-:-:S03]  /*02d0*/  LEA R9, R8, UR4, 0x2 ;  /* 0x0000000408097c11 */ /* 0x000fc6000f8e10ff */
[----:B---3--:R-:W-:Y:S02]  /*02e0*/  IMAD.WIDE R4, R13, 0x4, R4 ;  /* 0x000000040d047825 */ /* 0x008fe400078e0204 */
[----:B--2---:R1:W-:Y:S01]  /*02f0*/  STS [R9], R6 ;  /* 0x0000000609007388 */ /* 0x0043e20000000800 */
[----:B------:R-:W-:Y:S06]  /*0300*/  BAR.SYNC.DEFER_BLOCKING 0x0 ;  /* 0x0000000000007b1d */ /* 0x000fec0000010000 */
[----:B------:R-:W2:Y:S01]  /*0310*/  @P1 LDG.E.EL R11, desc[UR6][R4.64] ;  /* 0x00000006040b1981 */ /* 0x000ea2000c2e1900 */
[C---:B------:R-:W-:Y:S01]  /*0320*/  LOP3.LUT R8, R0.reuse, 0x7f, RZ, 0xc0, !PT ;  /* 0x0000007f00087812 */ /* 0x040fe200078ec0ff */
[----:B------:R-:W-:-:S04]  /*0330*/  IMAD.SHL.U32 R12, R0, 0x4, RZ ;  /* 0x00000004000c7824 */ /* 0x000fc800078e00ff */
[----:B------:R-:W-:Y:S01]  /*0340*/  IMAD.IADD R10, R7, 0x1, R8 ;  /* 0x00000001070a7824 */ /* 0x000fe200078e0208 */
[----:B------:R-:W-:Y:S02]  /*0350*/  SHF.R.U32.HI R13, RZ, 0x2, R12 ;  /* 0x00000002ff0d7819 */ /* 0x000fe4000001160c */
[----:B------:R-:W-:Y:S02]  /*0360*/  LOP3.LUT R7, R7, 0x7c, R12, 0xf8, !PT ;  /* 0x0000007c07077812 */ /* 0x000fe400078ef80c */
[----:B------:R-:W-:Y:S02]  /*0370*/  LEA R10, R10, UR4, 0x2 ;  /* 0x000000040a0a7c11 */ /* 0x000fe4000f8e10ff */
[----:B------:R-:W-:Y:S02]  /*0380*/  SHF.R.U32.HI R12, RZ, 0x2, R0 ;  /* 0x00000002ff0c7819 */ /* 0x000fe40000011600 */
[----:B------:R-:W-:Y:S02]  /*0390*/  SGXT.U32 R0, R13, 0x5 ;  /* 0x000000050d00781a */ /* 0x000fe40000000000 */
[----:B------:R-:W2:Y:S01]  /*03a0*/  LDS R10, [R10] ;  /* 0x000000000a0a7984 */ /* 0x000ea20000000800 */
[----:B-1----:R-:W-:-:S02]  /*03b0*/  SGXT.U32 R9, R12, 0x5 ;  /* 0x000000050c09781a */ /* 0x002fc40000000000 */
[----:B------:R-:W-:-:S03]  /*03c0*/  IMAD.IADD R0, R7, 0x1, R0 ;  /* 0x0000000107007824 */ /* 0x000fc600078e0200 */
[----:B------:R-:W-:Y:S02]  /*03d0*/  IMAD.IADD R9, R8, 0x1, R9 ;  /* 0x0000000108097824 */ /* 0x000fe400078e0209 */
[----:B------:R-:W-:-:S03]  /*03e0*/  LEA R0, R0, UR4, 0x2 ;  /* 0x0000000400007c11 */ /* 0x000fc6000f8e10ff */
[----:B------:R-:W-:Y:S01]  /*03f0*/  LEA R9, R9, UR4, 0x2 ;  /* 0x0000000409097c11 */ /* 0x000fe2000f8e10ff */
[----:B------:R-:W-:Y:S01]  /*0400*/  BAR.SYNC.DEFER_BLOCKING 0x0 ;  /* 0x0000000000007b1d */ /* 0x000fe20000010000 */
[----:B--2---:R-:W-:-:S04]  /*0410*/  FADD R11, R10, -R11 ;  /* 0x8000000b0a0b7221 */ /* 0x004fc80000000000 */
[----:B------:R-:W-:-:S05]  /*0420*/  FMUL R11, R11, 0.0078125 ;  /* 0x3c0000000b0b7820 */ /* 0x000fca0000400000 */
[----:B------:R1:W-:Y:S01]  /*0430*/  STS [R0], R11 ;  /* 0x0000000b00007388 */ /* 0x0003e20000000800 */
[----:B------:R-:W-:Y:S06]  /*0440*/  BAR.SYNC.DEFER_BLOCKING 0x0 ;  /* 0x0000000000007b1d */ /* 0x000fec0000010000 */
[----:B-1----:R-:W-:Y:S05]  /*0450*/  @!P0 EXIT ;  /* 0x000000000000894d */ /* 0x002fea0003800000 */
[----:B------:R-:W0:Y:S04]  /*0460*/  LDS R9, [R9] ;  /* 0x0000000009097984 */ /* 0x000e280000000800 */
[----:B0-----:R-:W-:Y:S01]  /*0470*/  STG.E desc[UR6][R2.64], R9 ;  /* 0x0000000902007986 */ /* 0x001fe2000c101906 */
[----:B------:R-:W-:Y:S05]  /*0480*/  EXIT ;  /* 0x000000000000794d */ /* 0x000fea0003800000 */
.L_x_0:
[----:B------:R-:W-:-:S00]  /*0490*/  BRA `(.L_x_0) ;  /* 0xfffffffc00fc7947 */ /* 0x000fc0000383ffff */
[----:B------:R-:W-:-:S00]  /*04a0*/  NOP ;  /* 0x0000000000007918 */ /* 0x000fc00000000000 */
        /* <DEDUP_REMOVED lines=13> */
.L_x_1:


//--------------------- .nv.shared.triton_poi_fused_clone_mse_loss_mse_loss_backward_6 --------------------------
	.section	.nv.shared.triton_poi_fused_clone_mse_loss_mse_loss_backward_6,"aw",@nobits
	.sectionflags	@""
	.align	16
	.zero		1024


//--------------------- .nv.constant0.triton_poi_fused_clone_mse_loss_mse_loss_backward_6 --------------------------
	.section	.nv.constant0.triton_poi_fused_clone_mse_loss_mse_loss_backward_6,"a",@progbits
	.sectionflags	@""
	.align	4
.nv.constant0.triton_poi_fused_clone_mse_loss_mse_loss_backward_6:
	.zero		552
